//
// Generated by NVIDIA NVVM Compiler
//
// Compiler Build ID: CL-36424714
// Cuda compilation tools, release 13.0, V13.0.88
// Based on NVVM 20.0.0
//

.version 9.0
.target sm_100
.address_size 64

	// .globl	_Z19reduce_one_max_fp32PfS_j
// _ZZ16block_reduce_maxILi1024EEffE11warp_result has been demoted

.visible .entry _Z19reduce_one_max_fp32PfS_j(
	.param .u64 .ptr .align 1 _Z19reduce_one_max_fp32PfS_j_param_0,
	.param .u64 .ptr .align 1 _Z19reduce_one_max_fp32PfS_j_param_1,
	.param .u32 _Z19reduce_one_max_fp32PfS_j_param_2
)
{
	.reg .pred 	%p<18>;
	.reg .b32 	%r<46>;
	.reg .b32 	%f<35>;
	.reg .b64 	%rd<9>;
	// demoted variable
	.shared .align 4 .b8 _ZZ16block_reduce_maxILi1024EEffE11warp_result[128];
	ld.param.u64 	%rd3, [_Z19reduce_one_max_fp32PfS_j_param_0];
	ld.param.u64 	%rd4, [_Z19reduce_one_max_fp32PfS_j_param_1];
	ld.param.u32 	%r13, [_Z19reduce_one_max_fp32PfS_j_param_2];
	cvta.to.global.u64 	%rd1, %rd4;
	cvta.to.global.u64 	%rd2, %rd3;
	mov.u32 	%r1, %tid.x;
	mov.u32 	%r14, %ctaid.x;
	mov.u32 	%r2, %ntid.x;
	mad.lo.s32 	%r3, %r14, %r2, %r1;
	setp.ge.u32 	%p1, %r3, %r13;
	mov.f32 	%f34, 0fFF7FFFFF;
	@%p1 bra 	$L__BB0_2;
	mul.wide.s32 	%rd5, %r3, 4;
	add.s64 	%rd6, %rd2, %rd5;
	ld.global.f32 	%f34, [%rd6];
$L__BB0_2:
	mov.u32 	%r15, %nctaid.x;
	mul.lo.s32 	%r4, %r15, %r2;
	add.s32 	%r44, %r3, %r4;
	setp.ge.u32 	%p2, %r44, %r13;
	@%p2 bra 	$L__BB0_4;
$L__BB0_3:
	mul.wide.s32 	%rd7, %r44, 4;
	add.s64 	%rd8, %rd2, %rd7;
	ld.global.f32 	%f9, [%rd8];
	max.f32 	%f34, %f34, %f9;
	add.s32 	%r44, %r44, %r4;
	setp.lt.u32 	%p3, %r44, %r13;
	@%p3 bra 	$L__BB0_3;
$L__BB0_4:
	and.b32  	%r8, %r1, 31;
	mov.b32 	%r16, %f34;
	shfl.sync.bfly.b32	%r17|%p4, %r16, 16, 31, -1;
	mov.b32 	%f10, %r17;
	max.f32 	%f11, %f34, %f10;
	mov.b32 	%r18, %f11;
	shfl.sync.bfly.b32	%r19|%p5, %r18, 8, 31, -1;
	mov.b32 	%f12, %r19;
	max.f32 	%f13, %f11, %f12;
	mov.b32 	%r20, %f13;
	shfl.sync.bfly.b32	%r21|%p6, %r20, 4, 31, -1;
	mov.b32 	%f14, %r21;
	max.f32 	%f15, %f13, %f14;
	mov.b32 	%r22, %f15;
	shfl.sync.bfly.b32	%r23|%p7, %r22, 2, 31, -1;
	mov.b32 	%f16, %r23;
	max.f32 	%f17, %f15, %f16;
	mov.b32 	%r24, %f17;
	shfl.sync.bfly.b32	%r25|%p8, %r24, 1, 31, -1;
	mov.b32 	%f18, %r25;
	max.f32 	%f6, %f17, %f18;
	setp.ne.s32 	%p9, %r8, 0;
	@%p9 bra 	$L__BB0_6;
	shr.u32 	%r26, %r1, 3;
	mov.u32 	%r27, _ZZ16block_reduce_maxILi1024EEffE11warp_result;
	add.s32 	%r28, %r27, %r26;
	st.shared.f32 	[%r28], %f6;
$L__BB0_6:
	bar.sync 	0;
	shl.b32 	%r29, %r8, 2;
	mov.u32 	%r30, _ZZ16block_reduce_maxILi1024EEffE11warp_result;
	add.s32 	%r31, %r30, %r29;
	ld.shared.f32 	%f19, [%r31];
	mov.b32 	%r32, %f19;
	shfl.sync.bfly.b32	%r33|%p10, %r32, 16, 31, -1;
	mov.b32 	%f20, %r33;
	max.f32 	%f21, %f19, %f20;
	mov.b32 	%r34, %f21;
	shfl.sync.bfly.b32	%r35|%p11, %r34, 8, 31, -1;
	mov.b32 	%f22, %r35;
	max.f32 	%f23, %f21, %f22;
	mov.b32 	%r36, %f23;
	shfl.sync.bfly.b32	%r37|%p12, %r36, 4, 31, -1;
	mov.b32 	%f24, %r37;
	max.f32 	%f25, %f23, %f24;
	mov.b32 	%r38, %f25;
	shfl.sync.bfly.b32	%r39|%p13, %r38, 2, 31, -1;
	mov.b32 	%f26, %r39;
	max.f32 	%f27, %f25, %f26;
	mov.b32 	%r40, %f27;
	shfl.sync.bfly.b32	%r41|%p14, %r40, 1, 31, -1;
	mov.b32 	%f28, %r41;
	max.f32 	%f29, %f27, %f28;
	mov.b32 	%r42, %f29;
	shfl.sync.idx.b32	%r9|%p15, %r42, 0, 31, -1;
	setp.ne.s32 	%p16, %r1, 0;
	@%p16 bra 	$L__BB0_9;
	ld.global.u32 	%r45, [%rd1];
	mov.b32 	%f7, %r9;
$L__BB0_8:
	mov.b32 	%f30, %r45;
	max.f32 	%f31, %f7, %f30;
	mov.b32 	%r43, %f31;
	atom.relaxed.global.cas.b32 	%r12, [%rd1], %r45, %r43;
	setp.ne.s32 	%p17, %r12, %r45;
	mov.u32 	%r45, %r12;
	@%p17 bra 	$L__BB0_8;
$L__BB0_9:
	ret;

}


// ===== COMPILED SASS (sm_100) =====

	.target	sm_100

	.elftype	@"ET_EXEC"


//--------------------- .note.nv.tkinfo           --------------------------
	.section	.note.nv.tkinfo,"",@"SHT_NOTE"
	.sectionflags	@"SHF_NOTE_NV_TKINFO"
	.tkinfo
        /*0018*/ 	.word	0x00000002
        /*0030*/ 	.string	""
        /*0030*/ 	.string	"ptxas"
        /*0030*/ 	.string	"Cuda compilation tools, release 13.0, V13.0.88"
        /*0030*/ 	.string	"Build cuda_13.0.r13.0/compiler.36424714_0"
        /*0030*/ 	.string	"-arch sm_100 -m 64 "



//--------------------- .note.nv.cuinfo           --------------------------
	.section	.note.nv.cuinfo,"",@"SHT_NOTE"
	.sectionflags	@"SHF_NOTE_NV_CUINFO"
        /*0018*/ 	.short	0x0002
        /*001a*/ 	.short	0x0064
        /*001c*/ 	.short	0x0082
	.zero		2


//--------------------- .nv.info                  --------------------------
	.section	.nv.info,"",@"SHT_CUDA_INFO"
	.align	4


	//----- nvinfo : EIATTR_REGCOUNT
	.align		4
        /*0000*/ 	.byte	0x04, 0x2f
        /*0002*/ 	.short	(.L_1 - .L_0)
	.align		4
.L_0:
        /*0004*/ 	.word	index@(_Z19reduce_one_max_fp32PfS_j)
        /*0008*/ 	.word	0x0000000c


	//----- nvinfo : EIATTR_FRAME_SIZE
	.align		4
.L_1:
        /*000c*/ 	.byte	0x04, 0x11
        /*000e*/ 	.short	(.L_3 - .L_2)
	.align		4
.L_2:
        /*0010*/ 	.word	index@(_Z19reduce_one_max_fp32PfS_j)
        /*0014*/ 	.word	0x00000000


	//----- nvinfo : EIATTR_MIN_STACK_SIZE
	.align		4
.L_3:
        /*0018*/ 	.byte	0x04, 0x12
        /*001a*/ 	.short	(.L_5 - .L_4)
	.align		4
.L_4:
        /*001c*/ 	.word	index@(_Z19reduce_one_max_fp32PfS_j)
        /*0020*/ 	.word	0x00000000
.L_5:


//--------------------- .nv.compat                --------------------------
	.section	.nv.compat,"",@"SHT_CUDA_COMPAT_INFO"
	.align	4
        /*0000*/ 	.byte	0x02, 0x09, 0x00, 0x00, 0x02, 0x02, 0x01, 0x00, 0x02, 0x05, 0x05, 0x00, 0x03, 0x07, 0x01, 0x01
        /*0010*/ 	.byte	0x02, 0x03, 0x00, 0x00, 0x02, 0x06, 0x01, 0x00, 0x04, 0x0b, 0x08, 0x00, 0x09, 0x00, 0x00, 0x00
        /*0020*/ 	.byte	0x00, 0x00, 0x00, 0x00


//--------------------- .nv.info._Z19reduce_one_max_fp32PfS_j --------------------------
	.section	.nv.info._Z19reduce_one_max_fp32PfS_j,"",@"SHT_CUDA_INFO"
	.sectionflags	@""
	.align	4


	//----- nvinfo : EIATTR_CUDA_API_VERSION
	.align		4
        /*0000*/ 	.byte	0x04, 0x37
        /*0002*/ 	.short	(.L_7 - .L_6)
.L_6:
        /*0004*/ 	.word	0x00000082


	//----- nvinfo : EIATTR_KPARAM_INFO
	.align		4
.L_7:
        /*0008*/ 	.byte	0x04, 0x17
        /*000a*/ 	.short	(.L_9 - .L_8)
.L_8:
        /*000c*/ 	.word	0x00000000
        /*0010*/ 	.short	0x0002
        /*0012*/ 	.short	0x0010
        /*0014*/ 	.byte	0x00, 0xf0, 0x11, 0x00


	//----- nvinfo : EIATTR_KPARAM_INFO
	.align		4
.L_9:
        /*0018*/ 	.byte	0x04, 0x17
        /*001a*/ 	.short	(.L_11 - .L_10)
.L_10:
        /*001c*/ 	.word	0x00000000
        /*0020*/ 	.short	0x0001
        /*0022*/ 	.short	0x0008
        /*0024*/ 	.byte	0x00, 0xf5, 0x21, 0x00


	//----- nvinfo : EIATTR_KPARAM_INFO
	.align		4
.L_11:
        /*0028*/ 	.byte	0x04, 0x17
        /*002a*/ 	.short	(.L_13 - .L_12)
.L_12:
        /*002c*/ 	.word	0x00000000
        /*0030*/ 	.short	0x0000
        /*0032*/ 	.short	0x0000
        /*0034*/ 	.byte	0x00, 0xf5, 0x21, 0x00


	//----- nvinfo : EIATTR_SPARSE_MMA_MASK
	.align		4
.L_13:
        /*0038*/ 	.byte	0x03, 0x50
        /*003a*/ 	.short	0x0000


	//----- nvinfo : EIATTR_MAXREG_COUNT
	.align		4
        /*003c*/ 	.byte	0x03, 0x1b
        /*003e*/ 	.short	0x00ff


	//----- nvinfo : EIATTR_NUM_BARRIERS
	.align		4
        /*0040*/ 	.byte	0x02, 0x4c
        /*0042*/ 	.byte	0x01
	.zero		1


	//----- nvinfo : EIATTR_MERCURY_ISA_VERSION
	.align		4
        /*0044*/ 	.byte	0x03, 0x5f
        /*0046*/ 	.short	0x0101


	//----- nvinfo : EIATTR_COOP_GROUP_MASK_REGIDS
	.align		4
        /*0048*/ 	.byte	0x04, 0x29
        /*004a*/ 	.short	(.L_15 - .L_14)


	//   ....[0]....
.L_14:
        /*004c*/ 	.word	0xffffffff


	//   ....[1]....
        /*0050*/ 	.word	0xffffffff


	//   ....[2]....
        /*0054*/ 	.word	0xffffffff


	//   ....[3]....
        /*0058*/ 	.word	0xffffffff


	//   ....[4]....
        /*005c*/ 	.word	0xffffffff


	//   ....[5]....
        /*0060*/ 	.word	0xffffffff


	//   ....[6]....
        /*0064*/ 	.word	0xffffffff


	//   ....[7]....
        /*0068*/ 	.word	0xffffffff


	//   ....[8]....
        /*006c*/ 	.word	0xffffffff


	//   ....[9]....
        /*0070*/ 	.word	0xffffffff


	//   ....[10]....
        /*0074*/ 	.word	0xffffffff


	//----- nvinfo : EIATTR_COOP_GROUP_INSTR_OFFSETS
	.align		4
.L_15:
        /*0078*/ 	.byte	0x04, 0x28
        /*007a*/ 	.short	(.L_17 - .L_16)


	//   ....[0]....
.L_16:
        /*007c*/ 	.word	0x000001a0


	//   ....[1]....
        /*0080*/ 	.word	0x000001f0


	//   ....[2]....
        /*0084*/ 	.word	0x00000210


	//   ....[3]....
        /*0088*/ 	.word	0x00000230


	//   ....[4]....
        /*008c*/ 	.word	0x00000260


	//   ....[5]....
        /*0090*/ 	.word	0x000002e0


	//   ....[6]....
        /*0094*/ 	.word	0x00000300


	//   ....[7]....
        /*0098*/ 	.word	0x00000320


	//   ....[8]....
        /*009c*/ 	.word	0x00000340


	//   ....[9]....
        /*00a0*/ 	.word	0x00000360


	//   ....[10]....
        /*00a4*/ 	.word	0x00000380


	//----- nvinfo : EIATTR_VRC_CTA_INIT_COUNT
	.align		4
.L_17:
        /*00a8*/ 	.byte	0x02, 0x4a
	.zero		1
	.zero		1


	//----- nvinfo : EIATTR_EXIT_INSTR_OFFSETS
	.align		4
        /*00ac*/ 	.byte	0x04, 0x1c
        /*00ae*/ 	.short	(.L_19 - .L_18)


	//   ....[0]....
.L_18:
        /*00b0*/ 	.word	0x00000390


	//   ....[1]....
        /*00b4*/ 	.word	0x00000420


	//----- nvinfo : EIATTR_CRS_STACK_SIZE
	.align		4
.L_19:
        /*00b8*/ 	.byte	0x04, 0x1e
        /*00ba*/ 	.short	(.L_21 - .L_20)
.L_20:
        /*00bc*/ 	.word	0x00000000


	//----- nvinfo : EIATTR_CBANK_PARAM_SIZE
	.align		4
.L_21:
        /*00c0*/ 	.byte	0x03, 0x19
        /*00c2*/ 	.short	0x0014


	//----- nvinfo : EIATTR_PARAM_CBANK
	.align		4
        /*00c4*/ 	.byte	0x04, 0x0a
        /*00c6*/ 	.short	(.L_23 - .L_22)
	.align		4
.L_22:
        /*00c8*/ 	.word	index@(.nv.constant0._Z19reduce_one_max_fp32PfS_j)
        /*00cc*/ 	.short	0x0380
        /*00ce*/ 	.short	0x0014


	//----- nvinfo : EIATTR_SW_WAR
	.align		4
.L_23:
        /*00d0*/ 	.byte	0x04, 0x36
        /*00d2*/ 	.short	(.L_25 - .L_24)
.L_24:
        /*00d4*/ 	.word	0x00000008
.L_25:


//--------------------- .nv.callgraph             --------------------------
	.section	.nv.callgraph,"",@"SHT_CUDA_CALLGRAPH"
	.align	4
	.sectionentsize	8
	.align		4
        /*0000*/ 	.word	0x00000000
	.align		4
        /*0004*/ 	.word	0xffffffff
	.align		4
        /*0008*/ 	.word	0x00000000
	.align		4
        /*000c*/ 	.word	0xfffffffe
	.align		4
        /*0010*/ 	.word	0x00000000
	.align		4
        /*0014*/ 	.word	0xfffffffd
	.align		4
        /*0018*/ 	.word	0x00000000
	.align		4
        /*001c*/ 	.word	0xfffffffc


//--------------------- .text._Z19reduce_one_max_fp32PfS_j --------------------------
	.section	.text._Z19reduce_one_max_fp32PfS_j,"ax",@progbits
	.align	128
        .global         _Z19reduce_one_max_fp32PfS_j
        .type           _Z19reduce_one_max_fp32PfS_j,@function
        .size           _Z19reduce_one_max_fp32PfS_j,(.L_x_5 - _Z19reduce_one_max_fp32PfS_j)
        .other          _Z19reduce_one_max_fp32PfS_j,@"STO_CUDA_ENTRY STV_DEFAULT"
_Z19reduce_one_max_fp32PfS_j:
.text._Z19reduce_one_max_fp32PfS_j:
[----:B------:R-:W-:Y:S01]  /*0000*/  LDC R1, c[0x0][0x37c] ;  /* 0x0000df00ff017b82 */ /* 0x000fe20000000800 */
[----:B------:R-:W0:Y:S07]  /*0010*/  S2R R0, SR_TID.X ;  /* 0x0000000000007919 */ /* 0x000e2e0000002100 */
[----:B------:R-:W0:Y:S01]  /*0020*/  S2UR UR4, SR_CTAID.X ;  /* 0x00000000000479c3 */ /* 0x000e220000002500 */
[----:B------:R-:W1:Y:S01]  /*0030*/  LDCU UR8, c[0x0][0x390] ;  /* 0x00007200ff0877ac */ /* 0x000e620008000800 */
[----:B------:R-:W-:Y:S01]  /*0040*/  IMAD.MOV.U32 R6, RZ, RZ, -0x800001 ;  /* 0xff7fffffff067424 */ /* 0x000fe200078e00ff */
[----:B------:R-:W2:Y:S05]  /*0050*/  LDCU.64 UR6, c[0x0][0x358] ;  /* 0x00006b00ff0677ac */ /* 0x000eaa0008000a00 */
[----:B------:R-:W0:Y:S02]  /*0060*/  LDC R7, c[0x0][0x360] ;  /* 0x0000d800ff077b82 */ /* 0x000e240000000800 */
[----:B0-----:R-:W-:Y:S01]  /*0070*/  IMAD R5, R7, UR4, R0 ;  /* 0x0000000407057c24 */ /* 0x001fe2000f8e0200 */
[----:B------:R-:W0:Y:S04]  /*0080*/  LDCU UR4, c[0x0][0x370] ;  /* 0x00006e00ff0477ac */ /* 0x000e280008000800 */
[----:B-1----:R-:W-:-:S13]  /*0090*/  ISETP.GE.U32.AND P0, PT, R5, UR8, PT ;  /* 0x0000000805007c0c */ /* 0x002fda000bf06070 */
[----:B------:R-:W1:Y:S01]  /*00a0*/  @!P0 LDC.64 R2, c[0x0][0x380] ;  /* 0x0000e000ff028b82 */ /* 0x000e620000000a00 */
[----:B0-----:R-:W-:-:S04]  /*00b0*/  IMAD R8, R7, UR4, RZ ;  /* 0x0000000407087c24 */ /* 0x001fc8000f8e02ff */
[----:B------:R-:W-:-:S05]  /*00c0*/  IMAD.IADD R7, R5, 0x1, R8 ;  /* 0x0000000105077824 */ /* 0x000fca00078e0208 */
[----:B------:R-:W-:Y:S01]  /*00d0*/  ISETP.GE.U32.AND P1, PT, R7, UR8, PT ;  /* 0x0000000807007c0c */ /* 0x000fe2000bf26070 */
[----:B-1----:R-:W-:-:S05]  /*00e0*/  @!P0 IMAD.WIDE R2, R5, 0x4, R2 ;  /* 0x0000000405028825 */ /* 0x002fca00078e0202 */
[----:B--2---:R0:W5:Y:S01]  /*00f0*/  @!P0 LDG.E R6, desc[UR6][R2.64] ;  /* 0x0000000602068981 */ /* 0x004162000c1e1900 */
[----:B------:R-:W-:Y:S06]  /*0100*/  BSSY.RECONVERGENT B0, `(.L_x_0) ;  /* 0x0000009000007945 */ /* 0x000fec0003800200 */
[----:B------:R-:W-:Y:S05]  /*0110*/  @P1 BRA `(.L_x_1) ;  /* 0x00000000001c1947 */ /* 0x000fea0003800000 */
[----:B------:R-:W1:Y:S02]  /*0120*/  LDC.64 R4, c[0x0][0x380] ;  /* 0x0000e000ff047b82 */ /* 0x000e640000000a00 */
.L_x_2:
[----:B01----:R-:W-:-:S06]  /*0130*/  IMAD.WIDE R2, R7, 0x4, R4 ;  /* 0x0000000407027825 */ /* 0x003fcc00078e0204 */
[----:B------:R-:W2:Y:S01]  /*0140*/  LDG.E R3, desc[UR6][R2.64] ;  /* 0x0000000602037981 */ /* 0x000ea2000c1e1900 */
[----:B------:R-:W-:-:S05]  /*0150*/  IMAD.IADD R7, R8, 0x1, R7 ;  /* 0x0000000108077824 */ /* 0x000fca00078e0207 */
[----:B------:R-:W-:Y:S02]  /*0160*/  ISETP.GE.U32.AND P0, PT, R7, UR8, PT ;  /* 0x0000000807007c0c */ /* 0x000fe4000bf06070 */
[----:B--2--5:R-:W-:-:S11]  /*0170*/  FMNMX R6, R3, R6, !PT ;  /* 0x0000000603067209 */ /* 0x024fd60007800000 */
[----:B------:R-:W-:Y:S05]  /*0180*/  @!P0 BRA `(.L_x_2) ;  /* 0xfffffffc00e88947 */ /* 0x000fea000383ffff */
.L_x_1:
[----:B------:R-:W-:Y:S05]  /*0190*/  BSYNC.RECONVERGENT B0 ;  /* 0x0000000000007941 */ /* 0x000fea0003800200 */
.L_x_0:
[----:B0----5:R-:W0:Y:S01]  /*01a0*/  SHFL.BFLY PT, R3, R6, 0x10, 0x1f ;  /* 0x0e001f0006037f89 */ /* 0x021e2200000e0000 */
[----:B------:R-:W1:Y:S01]  /*01b0*/  S2UR UR5, SR_CgaCtaId ;  /* 0x00000000000579c3 */ /* 0x000e620000008800 */
[----:B------:R-:W-:Y:S01]  /*01c0*/  UMOV UR4, 0x400 ;  /* 0x0000040000047882 */ /* 0x000fe20000000000 */
[----:B0-----:R-:W-:Y:S01]  /*01d0*/  FMNMX R3, R3, R6, !PT ;  /* 0x0000000603037209 */ /* 0x001fe20007800000 */
[----:B-1----:R-:W-:-:S04]  /*01e0*/  ULEA UR4, UR5, UR4, 0x18 ;  /* 0x0000000405047291 */ /* 0x002fc8000f8ec0ff */
[----:B------:R-:W0:Y:S02]  /*01f0*/  SHFL.BFLY PT, R2, R3, 0x8, 0x1f ;  /* 0x0d001f0003027f89 */ /* 0x000e2400000e0000 */
[----:B0-----:R-:W-:-:S05]  /*0200*/  FMNMX R4, R3, R2, !PT ;  /* 0x0000000203047209 */ /* 0x001fca0007800000 */
[----:B------:R-:W0:Y:S02]  /*0210*/  SHFL.BFLY PT, R5, R4, 0x4, 0x1f ;  /* 0x0c801f0004057f89 */ /* 0x000e2400000e0000 */
[----:B0-----:R-:W-:-:S05]  /*0220*/  FMNMX R5, R4, R5, !PT ;  /* 0x0000000504057209 */ /* 0x001fca0007800000 */
[----:B------:R-:W0:Y:S02]  /*0230*/  SHFL.BFLY PT, R2, R5, 0x2, 0x1f ;  /* 0x0c401f0005027f89 */ /* 0x000e2400000e0000 */
[----:B0-----:R-:W-:Y:S02]  /*0240*/  FMNMX R7, R5, R2, !PT ;  /* 0x0000000205077209 */ /* 0x001fe40007800000 */
[----:B------:R-:W-:-:S03]  /*0250*/  LOP3.LUT P0, R2, R0, 0x1f, RZ, 0xc0, !PT ;  /* 0x0000001f00027812 */ /* 0x000fc6000780c0ff */
[----:B------:R-:W0:Y:S01]  /*0260*/  SHFL.BFLY PT, R8, R7, 0x1, 0x1f ;  /* 0x0c201f0007087f89 */ /* 0x000e2200000e0000 */
[----:B------:R-:W-:-:S09]  /*0270*/  LEA R2, R2, UR4, 0x2 ;  /* 0x0000000402027c11 */ /* 0x000fd2000f8e10ff */
[----:B------:R-:W-:Y:S02]  /*0280*/  @!P0 LEA.HI R3, R0, UR4, RZ, 0x1d ;  /* 0x0000000400038c11 */ /* 0x000fe4000f8fe8ff */
[----:B0-----:R-:W-:-:S05]  /*0290*/  FMNMX R8, R7, R8, !PT ;  /* 0x0000000807087209 */ /* 0x001fca0007800000 */
[----:B------:R-:W-:Y:S01]  /*02a0*/  @!P0 STS [R3], R8 ;  /* 0x0000000803008388 */ /* 0x000fe20000000800 */
[----:B------:R-:W-:Y:S01]  /*02b0*/  BAR.SYNC.DEFER_BLOCKING 0x0 ;  /* 0x0000000000007b1d */ /* 0x000fe20000010000 */
[----:B------:R-:W-:-:S05]  /*02c0*/  ISETP.NE.AND P0, PT, R0, RZ, PT ;  /* 0x000000ff0000720c */ /* 0x000fca0003f05270 */
[----:B------:R-:W0:Y:S04]  /*02d0*/  LDS R2, [R2] ;  /* 0x0000000002027984 */ /* 0x000e280000000800 */
[----:B0-----:R-:W0:Y:S02]  /*02e0*/  SHFL.BFLY PT, R5, R2, 0x10, 0x1f ;  /* 0x0e001f0002057f89 */ /* 0x001e2400000e0000 */
[----:B0-----:R-:W-:-:S05]  /*02f0*/  FMNMX R5, R2, R5, !PT ;  /* 0x0000000502057209 */ /* 0x001fca0007800000 */
[----:B------:R-:W0:Y:S02]  /*0300*/  SHFL.BFLY PT, R4, R5, 0x8, 0x1f ;  /* 0x0d001f0005047f89 */ /* 0x000e2400000e0000 */
[----:B0-----:R-:W-:-:S05]  /*0310*/  FMNMX R4, R5, R4, !PT ;  /* 0x0000000405047209 */ /* 0x001fca0007800000 */
[----:B------:R-:W0:Y:S02]  /*0320*/  SHFL.BFLY PT, R7, R4, 0x4, 0x1f ;  /* 0x0c801f0004077f89 */ /* 0x000e2400000e0000 */
[----:B0-----:R-:W-:-:S05]  /*0330*/  FMNMX R7, R4, R7, !PT ;  /* 0x0000000704077209 */ /* 0x001fca0007800000 */
[----:B------:R-:W0:Y:S02]  /*0340*/  SHFL.BFLY PT, R6, R7, 0x2, 0x1f ;  /* 0x0c401f0007067f89 */ /* 0x000e2400000e0000 */
[----:B0-----:R-:W-:-:S05]  /*0350*/  FMNMX R6, R7, R6, !PT ;  /* 0x0000000607067209 */ /* 0x001fca0007800000 */
[----:B------:R-:W0:Y:S02]  /*0360*/  SHFL.BFLY PT, R3, R6, 0x1, 0x1f ;  /* 0x0c201f0006037f89 */ /* 0x000e2400000e0000 */
[----:B0-----:R-:W-:-:S05]  /*0370*/  FMNMX R3, R6, R3, !PT ;  /* 0x0000000306037209 */ /* 0x001fca0007800000 */
[----:B------:R0:W1:Y:S01]  /*0380*/  SHFL.IDX PT, R9, R3, RZ, 0x1f ;  /* 0x00001fff03097589 */ /* 0x00006200000e0000 */
[----:B------:R-:W-:Y:S05]  /*0390*/  @P0 EXIT ;  /* 0x000000000000094d */ /* 0x000fea0003800000 */
[----:B0-----:R-:W0:Y:S02]  /*03a0*/  LDC.64 R2, c[0x0][0x388] ;  /* 0x0000e200ff027b82 */ /* 0x001e240000000a00 */
[----:B0-----:R0:W5:Y:S02]  /*03b0*/  LDG.E R4, desc[UR6][R2.64] ;  /* 0x0000000602047981 */ /* 0x001164000c1e1900 */
.L_x_3:
[-C--:B-1---5:R-:W-:Y:S01]  /*03c0*/  FMNMX R5, R9, R4.reuse, !PT ;  /* 0x0000000409057209 */ /* 0x0a2fe20007800000 */
[----:B------:R-:W-:Y:S05]  /*03d0*/  YIELD ;  /* 0x0000000000007946 */ /* 0x000fea0003800000 */
[----:B------:R-:W2:Y:S02]  /*03e0*/  ATOMG.E.CAS.STRONG.GPU PT, R5, [R2], R4, R5 ;  /* 0x00000004020573a9 */ /* 0x000ea400001ee105 */
[----:B--2---:R-:W-:Y:S01]  /*03f0*/  ISETP.NE.AND P0, PT, R5, R4, PT ;  /* 0x000000040500720c */ /* 0x004fe20003f05270 */
[----:B------:R-:W-:-:S12]  /*0400*/  IMAD.MOV.U32 R4, RZ, RZ, R5 ;  /* 0x000000ffff047224 */ /* 0x000fd800078e0005 */
[----:B------:R-:W-:Y:S05]  /*0410*/  @P0 BRA `(.L_x_3) ;  /* 0xfffffffc00e80947 */ /* 0x000fea000383ffff */
[----:B------:R-:W-:Y:S05]  /*0420*/  EXIT ;  /* 0x000000000000794d */ /* 0x000fea0003800000 */
.L_x_4:
[----:B------:R-:W-:-:S00]  /*0430*/  BRA `(.L_x_4) ;  /* 0xfffffffc00fc7947 */ /* 0x000fc0000383ffff */
[----:B------:R-:W-:-:S00]  /*0440*/  NOP ;  /* 0x0000000000007918 */ /* 0x000fc00000000000 */
        /* <DEDUP_REMOVED lines=11> */
.L_x_5:


//--------------------- .nv.shared._Z19reduce_one_max_fp32PfS_j --------------------------
	.section	.nv.shared._Z19reduce_one_max_fp32PfS_j,"aw",@nobits
	.sectionflags	@""
	.align	4
.nv.shared._Z19reduce_one_max_fp32PfS_j:
	.zero		1152


//--------------------- .nv.shared.reserved.0     --------------------------
	.section	.nv.shared.reserved.0,"aw",@nobits
	.weak		__nv_reservedSMEM_offset_0_alias
	.size		__nv_reservedSMEM_offset_0_alias, 0, 64
	.other		__nv_reservedSMEM_offset_0_alias,@"STO_CUDA_RESERVED_SHARED STV_DEFAULT"
__nv_reservedSMEM_offset_0_alias:
	.zero		0
	.zero		64


//--------------------- .nv.constant0._Z19reduce_one_max_fp32PfS_j --------------------------
	.section	.nv.constant0._Z19reduce_one_max_fp32PfS_j,"a",@progbits
	.sectionflags	@""
	.align	4
.nv.constant0._Z19reduce_one_max_fp32PfS_j:
	.zero		916


//--------------------- SYMBOLS --------------------------

	.type		.nv.reservedSmem.offset0,@object
	.size		.nv.reservedSmem.offset0,0x4
	.type		.nv.reservedSmem.cap,@object
	.size		.nv.reservedSmem.cap,0x4
